	.headerflags	@"EF_CUDA_TEXMODE_UNIFIED EF_CUDA_64BIT_ADDRESS EF_CUDA_ACCELERATORS EF_CUDA_SM90 EF_CUDA_VIRTUAL_SM(EF_CUDA_SM90)"
	.elftype	@"ET_EXEC"


//--------------------- .nv.info                  --------------------------
	.section	.nv.info,"",@"SHT_CUDA_INFO"
	.align	4


	//----- nvinfo : EIATTR_REGCOUNT
	.align		4
        /*0000*/ 	.byte	0x04, 0x2f
        /*0002*/ 	.short	(.L_1 - .L_0)
	.align		4
.L_0:
        /*0004*/ 	.word	index@(triton_poi_fused_native_layer_norm_10)
        /*0008*/ 	.word	0x00000016


	//----- nvinfo : EIATTR_MIN_STACK_SIZE
	.align		4
.L_1:
        /*000c*/ 	.byte	0x04, 0x12
        /*000e*/ 	.short	(.L_3 - .L_2)
	.align		4
.L_2:
        /*0010*/ 	.word	index@(triton_poi_fused_native_layer_norm_10)
        /*0014*/ 	.word	0x00000000


	//----- nvinfo : EIATTR_FRAME_SIZE
	.align		4
.L_3:
        /*0018*/ 	.byte	0x04, 0x11
        /*001a*/ 	.short	(.L_5 - .L_4)
	.align		4
.L_4:
        /*001c*/ 	.word	index@(triton_poi_fused_native_layer_norm_10)
        /*0020*/ 	.word	0x00000000


	//----- nvinfo : EIATTR_MIN_STACK_SIZE
	.align		4
.L_5:
        /*0024*/ 	.byte	0x04, 0x12
        /*0026*/ 	.short	(.L_7 - .L_6)
	.align		4
.L_6:
        /*0028*/ 	.word	index@(triton_poi_fused_native_layer_norm_10)
        /*002c*/ 	.word	0x00000000
.L_7:


//--------------------- .nv.info.triton_poi_fused_native_layer_norm_10 --------------------------
	.section	.nv.info.triton_poi_fused_native_layer_norm_10,"",@"SHT_CUDA_INFO"
	.sectionflags	@""
	.align	4


	//----- nvinfo : EIATTR_CUDA_API_VERSION
	.align		4
        /*0000*/ 	.byte	0x04, 0x37
        /*0002*/ 	.short	(.L_9 - .L_8)
.L_8:
        /*0004*/ 	.word	0x0000007c


	//----- nvinfo : EIATTR_KPARAM_INFO
	.align		4
.L_9:
        /*0008*/ 	.byte	0x04, 0x17
        /*000a*/ 	.short	(.L_11 - .L_10)
.L_10:
        /*000c*/ 	.word	0x00000000
        /*0010*/ 	.short	0x0006
        /*0012*/ 	.short	0x0030
        /*0014*/ 	.byte	0x00, 0xf0, 0x11, 0x00


	//----- nvinfo : EIATTR_KPARAM_INFO
	.align		4
.L_11:
        /*0018*/ 	.byte	0x04, 0x17
        /*001a*/ 	.short	(.L_13 - .L_12)
.L_12:
        /*001c*/ 	.word	0x00000000
        /*0020*/ 	.short	0x0005
        /*0022*/ 	.short	0x0028
        /*0024*/ 	.byte	0x00, 0xf4, 0x21, 0x00


	//----- nvinfo : EIATTR_KPARAM_INFO
	.align		4
.L_13:
        /*0028*/ 	.byte	0x04, 0x17
        /*002a*/ 	.short	(.L_15 - .L_14)
.L_14:
        /*002c*/ 	.word	0x00000000
        /*0030*/ 	.short	0x0004
        /*0032*/ 	.short	0x0020
        /*0034*/ 	.byte	0x00, 0xf4, 0x21, 0x00


	//----- nvinfo : EIATTR_KPARAM_INFO
	.align		4
.L_15:
        /*0038*/ 	.byte	0x04, 0x17
        /*003a*/ 	.short	(.L_17 - .L_16)
.L_16:
        /*003c*/ 	.word	0x00000000
        /*0040*/ 	.short	0x0003
        /*0042*/ 	.short	0x0018
        /*0044*/ 	.byte	0x00, 0xf4, 0x21, 0x00


	//----- nvinfo : EIATTR_KPARAM_INFO
	.align		4
.L_17:
        /*0048*/ 	.byte	0x04, 0x17
        /*004a*/ 	.short	(.L_19 - .L_18)
.L_18:
        /*004c*/ 	.word	0x00000000
        /*0050*/ 	.short	0x0002
        /*0052*/ 	.short	0x0010
        /*0054*/ 	.byte	0x00, 0xf4, 0x21, 0x00


	//----- nvinfo : EIATTR_KPARAM_INFO
	.align		4
.L_19:
        /*0058*/ 	.byte	0x04, 0x17
        /*005a*/ 	.short	(.L_21 - .L_20)
.L_20:
        /*005c*/ 	.word	0x00000000
        /*0060*/ 	.short	0x0001
        /*0062*/ 	.short	0x0008
        /*0064*/ 	.byte	0x00, 0xf4, 0x21, 0x00


	//----- nvinfo : EIATTR_KPARAM_INFO
	.align		4
.L_21:
        /*0068*/ 	.byte	0x04, 0x17
        /*006a*/ 	.short	(.L_23 - .L_22)
.L_22:
        /*006c*/ 	.word	0x00000000
        /*0070*/ 	.short	0x0000
        /*0072*/ 	.short	0x0000
        /*0074*/ 	.byte	0x00, 0xf4, 0x21, 0x00


	//----- nvinfo : EIATTR_SPARSE_MMA_MASK
	.align		4
.L_23:
        /*0078*/ 	.byte	0x03, 0x50
        /*007a*/ 	.short	0x0000


	//----- nvinfo : EIATTR_MAXREG_COUNT
	.align		4
        /*007c*/ 	.byte	0x03, 0x1b
        /*007e*/ 	.short	0x00ff


	//----- nvinfo : EIATTR_EXIT_INSTR_OFFSETS
	.align		4
        /*0080*/ 	.byte	0x04, 0x1c
        /*0082*/ 	.short	(.L_25 - .L_24)


	//   ....[0]....
.L_24:
        /*0084*/ 	.word	0x00000260


	//   ....[1]....
        /*0088*/ 	.word	0x00000280


	//----- nvinfo : EIATTR_REQNTID
	.align		4
.L_25:
        /*008c*/ 	.byte	0x04, 0x10
        /*008e*/ 	.short	(.L_27 - .L_26)
.L_26:
        /*0090*/ 	.word	0x00000020
        /*0094*/ 	.word	0x00000001
        /*0098*/ 	.word	0x00000001


	//----- nvinfo : EIATTR_CBANK_PARAM_SIZE
	.align		4
.L_27:
        /*009c*/ 	.byte	0x03, 0x19
        /*009e*/ 	.short	0x0034


	//----- nvinfo : EIATTR_PARAM_CBANK
	.align		4
        /*00a0*/ 	.byte	0x04, 0x0a
        /*00a2*/ 	.short	(.L_29 - .L_28)
	.align		4
.L_28:
        /*00a4*/ 	.word	index@(.nv.constant0.triton_poi_fused_native_layer_norm_10)
        /*00a8*/ 	.short	0x0210
        /*00aa*/ 	.short	0x0034


	//----- nvinfo : EIATTR_SW_WAR
	.align		4
.L_29:
        /*00ac*/ 	.byte	0x04, 0x36
        /*00ae*/ 	.short	(.L_31 - .L_30)
.L_30:
        /*00b0*/ 	.word	0x00000008
.L_31:


//--------------------- .nv.callgraph             --------------------------
	.section	.nv.callgraph,"",@"SHT_CUDA_CALLGRAPH"
	.align	4
	.sectionentsize	8
	.align		4
        /*0000*/ 	.word	0x00000000
	.align		4
        /*0004*/ 	.word	0xffffffff
	.align		4
        /*0008*/ 	.word	0x00000000
	.align		4
        /*000c*/ 	.word	0xfffffffe
	.align		4
        /*0010*/ 	.word	0x00000000
	.align		4
        /*0014*/ 	.word	0xfffffffd
	.align		4
        /*0018*/ 	.word	0x00000000
	.align		4
        /*001c*/ 	.word	0xfffffffc


//--------------------- .text.triton_poi_fused_native_layer_norm_10 --------------------------
	.section	.text.triton_poi_fused_native_layer_norm_10,"ax",@progbits
	.align	128
        .global         triton_poi_fused_native_layer_norm_10
        .type           triton_poi_fused_native_layer_norm_10,@function
        .size           triton_poi_fused_native_layer_norm_10,(.L_x_1 - triton_poi_fused_native_layer_norm_10)
        .other          triton_poi_fused_native_layer_norm_10,@"STO_CUDA_ENTRY STV_DEFAULT"
triton_poi_fused_native_layer_norm_10:
.text.triton_poi_fused_native_layer_norm_10:
[----:B------:R-:W0:Y:S01]  /*0000*/  LDC R1, c[0x0][0x28] ;  /* 0x00000a00ff017b82 */ /* 0x000e220000000800 */
[----:B------:R-:W1:Y:S07]  /*0010*/  S2R R16, SR_TID.X ;  /* 0x0000000000107919 */ /* 0x000e6e0000002100 */
[----:B------:R-:W2:Y:S01]  /*0020*/  LDC.64 R2, c[0x0][0x210] ;  /* 0x00008400ff027b82 */ /* 0x000ea20000000a00 */
[----:B------:R-:W-:Y:S01]  /*0030*/  HFMA2.MMA R12, -RZ, RZ, 0, 0 ;  /* 0x00000000ff0c7435 */ /* 0x000fe200000001ff */
[----:B------:R-:W-:Y:S01]  /*0040*/  IMAD.MOV.U32 R19, RZ, RZ, RZ ;  /* 0x000000ffff137224 */ /* 0x000fe200078e00ff */
[----:B------:R-:W3:Y:S01]  /*0050*/  S2R R13, SR_CTAID.X ;  /* 0x00000000000d7919 */ /* 0x000ee20000002500 */
[----:B------:R-:W-:-:S04]  /*0060*/  ULDC.64 UR4, c[0x0][0x208] ;  /* 0x0000820000047ab9 */ /* 0x000fc80000000a00 */
[----:B------:R-:W4:Y:S08]  /*0070*/  LDC.64 R4, c[0x0][0x218] ;  /* 0x00008600ff047b82 */ /* 0x000f300000000a00 */
[----:B------:R-:W5:Y:S08]  /*0080*/  LDC.64 R6, c[0x0][0x220] ;  /* 0x00008800ff067b82 */ /* 0x000f700000000a00 */
[----:B------:R-:W5:Y:S01]  /*0090*/  LDC.64 R8, c[0x0][0x228] ;  /* 0x00008a00ff087b82 */ /* 0x000f620000000a00 */
[----:B-1----:R-:W-:-:S07]  /*00a0*/  LOP3.LUT R0, R16, 0xf, RZ, 0xc0, !PT ;  /* 0x0000000f10007812 */ /* 0x002fce00078ec0ff */
[----:B------:R-:W1:Y:S01]  /*00b0*/  LDC.64 R10, c[0x0][0x230] ;  /* 0x00008c00ff0a7b82 */ /* 0x000e620000000a00 */
[----:B---3--:R-:W-:-:S04]  /*00c0*/  LEA R13, R13, R0, 0x4 ;  /* 0x000000000d0d7211 */ /* 0x008fc800078e20ff */
[----:B------:R-:W-:Y:S01]  /*00d0*/  SHF.R.S32.HI R0, RZ, 0x1f, R13 ;  /* 0x0000001fff007819 */ /* 0x000fe2000001140d */
[C---:B--2---:R-:W-:Y:S01]  /*00e0*/  IMAD.WIDE R2, R13.reuse, 0x4, R2 ;  /* 0x000000040d027825 */ /* 0x044fe200078e0202 */
[----:B------:R-:W-:Y:S02]  /*00f0*/  ISETP.GE.AND P0, PT, R13, 0x10, PT ;  /* 0x000000100d00780c */ /* 0x000fe40003f06270 */
[----:B------:R-:W-:-:S04]  /*0100*/  LEA.HI R0, R0, R13, RZ, 0x2 ;  /* 0x0000000d00007211 */ /* 0x000fc800078f10ff */
[----:B------:R-:W-:Y:S02]  /*0110*/  SHF.R.S32.HI R15, RZ, 0x2, R0 ;  /* 0x00000002ff0f7819 */ /* 0x000fe40000011400 */
[----:B------:R-:W-:-:S03]  /*0120*/  LOP3.LUT R0, R0, 0xfffffffc, RZ, 0xc0, !PT ;  /* 0xfffffffc00007812 */ /* 0x000fc600078ec0ff */
[C---:B----4-:R-:W-:Y:S01]  /*0130*/  IMAD.WIDE R4, R15.reuse, 0x4, R4 ;  /* 0x000000040f047825 */ /* 0x050fe200078e0204 */
[----:B------:R-:W-:Y:S01]  /*0140*/  IADD3 R17, R13, -R0, RZ ;  /* 0x800000000d117210 */ /* 0x000fe20007ffe0ff */
[----:B------:R2:W3:Y:S02]  /*0150*/  @!P0 LDG.E R12, desc[UR4][R2.64] ;  /* 0x00000004020c8981 */ /* 0x0004e4000c1e1900 */
[----:B------:R-:W-:Y:S02]  /*0160*/  IMAD.MOV.U32 R0, RZ, RZ, RZ ;  /* 0x000000ffff007224 */ /* 0x000fe400078e00ff */
[----:B-----5:R-:W-:Y:S01]  /*0170*/  IMAD.WIDE R6, R15, 0x4, R6 ;  /* 0x000000040f067825 */ /* 0x020fe200078e0206 */
[----:B------:R-:W3:Y:S01]  /*0180*/  @!P0 LDG.E.EL R19, desc[UR4][R4.64] ;  /* 0x0000000404138981 */ /* 0x000ee2000c2e1900 */
[----:B------:R-:W-:Y:S02]  /*0190*/  CS2R R14, SRZ ;  /* 0x00000000000e7805 */ /* 0x000fe4000001ff00 */
[C---:B0-----:R-:W-:Y:S01]  /*01a0*/  IMAD.WIDE R8, R17.reuse, 0x4, R8 ;  /* 0x0000000411087825 */ /* 0x041fe200078e0208 */
[----:B------:R-:W4:Y:S01]  /*01b0*/  @!P0 LDG.E.EL R0, desc[UR4][R6.64] ;  /* 0x0000000406008981 */ /* 0x000f22000c2e1900 */
[----:B--2---:R-:W0:Y:S02]  /*01c0*/  LDC.64 R2, c[0x0][0x238] ;  /* 0x00008e00ff027b82 */ /* 0x004e240000000a00 */
[----:B-1----:R-:W-:Y:S01]  /*01d0*/  IMAD.WIDE R10, R17, 0x4, R10 ;  /* 0x00000004110a7825 */ /* 0x002fe200078e020a */
[----:B------:R-:W2:Y:S04]  /*01e0*/  @!P0 LDG.E.EL R14, desc[UR4][R8.64] ;  /* 0x00000004080e8981 */ /* 0x000ea8000c2e1900 */
[----:B------:R-:W2:Y:S01]  /*01f0*/  @!P0 LDG.E.EL R15, desc[UR4][R10.64] ;  /* 0x000000040a0f8981 */ /* 0x000ea2000c2e1900 */
[----:B------:R-:W-:-:S04]  /*0200*/  LOP3.LUT P0, RZ, R16, 0x10, RZ, 0xc0, !PT ;  /* 0x0000001010ff7812 */ /* 0x000fc8000780c0ff */
[C---:B------:R-:W-:Y:S01]  /*0210*/  ISETP.LT.AND P0, PT, R13.reuse, 0x10, !P0 ;  /* 0x000000100d00780c */ /* 0x040fe20004701270 */
[----:B0-----:R-:W-:-:S04]  /*0220*/  IMAD.WIDE R2, R13, 0x4, R2 ;  /* 0x000000040d027825 */ /* 0x001fc800078e0202 */
[----:B---3--:R-:W-:-:S04]  /*0230*/  FADD R19, -R19, R12 ;  /* 0x0000000c13137221 */ /* 0x008fc80000000100 */
[----:B----4-:R-:W-:-:S04]  /*0240*/  FMUL R0, R19, R0 ;  /* 0x0000000013007220 */ /* 0x010fc80000400000 */
[----:B--2---:R-:W-:Y:S01]  /*0250*/  FFMA R15, R0, R14, R15 ;  /* 0x0000000e000f7223 */ /* 0x004fe2000000000f */
[----:B------:R-:W-:Y:S06]  /*0260*/  @!P0 EXIT ;  /* 0x000000000000894d */ /* 0x000fec0003800000 */
[----:B------:R-:W-:Y:S01]  /*0270*/  STG.E desc[UR4][R2.64], R15 ;  /* 0x0000000f02007986 */ /* 0x000fe2000c101904 */
[----:B------:R-:W-:Y:S05]  /*0280*/  EXIT ;  /* 0x000000000000794d */ /* 0x000fea0003800000 */
.L_x_0:
[----:B------:R-:W-:-:S00]  /*0290*/  BRA `(.L_x_0) ;  /* 0xfffffffc00fc7947 */ /* 0x000fc0000383ffff */
[----:B------:R-:W-:-:S00]  /*02a0*/  NOP ;  /* 0x0000000000007918 */ /* 0x000fc00000000000 */
        /* <DEDUP_REMOVED lines=13> */
.L_x_1:


//--------------------- .nv.constant0.triton_poi_fused_native_layer_norm_10 --------------------------
	.section	.nv.constant0.triton_poi_fused_native_layer_norm_10,"a",@progbits
	.sectionflags	@""
	.align	4
.nv.constant0.triton_poi_fused_native_layer_norm_10:
	.zero		580
